//
// Generated by NVIDIA NVVM Compiler
//
// Compiler Build ID: CL-36424714
// Cuda compilation tools, release 13.0, V13.0.88
// Based on NVVM 20.0.0
//

.version 9.0
.target sm_100
.address_size 64

	// .globl	_Z20kernel_cross_entropyPfS_mf

.visible .entry _Z20kernel_cross_entropyPfS_mf(
	.param .u64 .ptr .align 1 _Z20kernel_cross_entropyPfS_mf_param_0,
	.param .u64 .ptr .align 1 _Z20kernel_cross_entropyPfS_mf_param_1,
	.param .u64 _Z20kernel_cross_entropyPfS_mf_param_2,
	.param .f32 _Z20kernel_cross_entropyPfS_mf_param_3
)
{
	.reg .pred 	%p<4>;
	.reg .b32 	%r<10>;
	.reg .b32 	%f<5>;
	.reg .b64 	%rd<13>;

	ld.param.u64 	%rd6, [_Z20kernel_cross_entropyPfS_mf_param_0];
	ld.param.u64 	%rd7, [_Z20kernel_cross_entropyPfS_mf_param_1];
	ld.param.u64 	%rd8, [_Z20kernel_cross_entropyPfS_mf_param_2];
	ld.param.f32 	%f1, [_Z20kernel_cross_entropyPfS_mf_param_3];
	mov.u32 	%r6, %tid.x;
	mov.u32 	%r7, %ctaid.x;
	mov.u32 	%r1, %ntid.x;
	mad.lo.s32 	%r9, %r7, %r1, %r6;
	cvt.s64.s32 	%rd12, %r9;
	setp.le.u64 	%p1, %rd8, %rd12;
	@%p1 bra 	$L__BB0_3;
	mov.u32 	%r8, %nctaid.x;
	mul.lo.s32 	%r3, %r1, %r8;
	cvta.to.global.u64 	%rd2, %rd7;
	cvta.to.global.u64 	%rd3, %rd6;
$L__BB0_2:
	shl.b64 	%rd9, %rd12, 2;
	add.s64 	%rd10, %rd2, %rd9;
	ld.global.f32 	%f2, [%rd10];
	setp.gt.f32 	%p2, %f2, 0f00000000;
	mul.f32 	%f3, %f1, %f2;
	selp.f32 	%f4, %f2, %f3, %p2;
	add.s64 	%rd11, %rd3, %rd9;
	st.global.f32 	[%rd11], %f4;
	add.s32 	%r9, %r9, %r3;
	cvt.s64.s32 	%rd12, %r9;
	setp.gt.u64 	%p3, %rd8, %rd12;
	@%p3 bra 	$L__BB0_2;
$L__BB0_3:
	ret;

}


// ===== COMPILED SASS (sm_100) =====

	.target	sm_100

	.elftype	@"ET_EXEC"


//--------------------- .note.nv.tkinfo           --------------------------
	.section	.note.nv.tkinfo,"",@"SHT_NOTE"
	.sectionflags	@"SHF_NOTE_NV_TKINFO"
	.tkinfo
        /*0018*/ 	.word	0x00000002
        /*0030*/ 	.string	""
        /*0030*/ 	.string	"ptxas"
        /*0030*/ 	.string	"Cuda compilation tools, release 13.0, V13.0.88"
        /*0030*/ 	.string	"Build cuda_13.0.r13.0/compiler.36424714_0"
        /*0030*/ 	.string	"-arch sm_100 -m 64 "



//--------------------- .note.nv.cuinfo           --------------------------
	.section	.note.nv.cuinfo,"",@"SHT_NOTE"
	.sectionflags	@"SHF_NOTE_NV_CUINFO"
        /*0018*/ 	.short	0x0002
        /*001a*/ 	.short	0x0064
        /*001c*/ 	.short	0x0082
	.zero		2


//--------------------- .nv.info                  --------------------------
	.section	.nv.info,"",@"SHT_CUDA_INFO"
	.align	4


	//----- nvinfo : EIATTR_REGCOUNT
	.align		4
        /*0000*/ 	.byte	0x04, 0x2f
        /*0002*/ 	.short	(.L_1 - .L_0)
	.align		4
.L_0:
        /*0004*/ 	.word	index@(_Z20kernel_cross_entropyPfS_mf)
        /*0008*/ 	.word	0x0000000e


	//----- nvinfo : EIATTR_FRAME_SIZE
	.align		4
.L_1:
        /*000c*/ 	.byte	0x04, 0x11
        /*000e*/ 	.short	(.L_3 - .L_2)
	.align		4
.L_2:
        /*0010*/ 	.word	index@(_Z20kernel_cross_entropyPfS_mf)
        /*0014*/ 	.word	0x00000000


	//----- nvinfo : EIATTR_MIN_STACK_SIZE
	.align		4
.L_3:
        /*0018*/ 	.byte	0x04, 0x12
        /*001a*/ 	.short	(.L_5 - .L_4)
	.align		4
.L_4:
        /*001c*/ 	.word	index@(_Z20kernel_cross_entropyPfS_mf)
        /*0020*/ 	.word	0x00000000
.L_5:


//--------------------- .nv.compat                --------------------------
	.section	.nv.compat,"",@"SHT_CUDA_COMPAT_INFO"
	.align	4
        /*0000*/ 	.byte	0x02, 0x09, 0x00, 0x00, 0x02, 0x02, 0x01, 0x00, 0x02, 0x05, 0x05, 0x00, 0x03, 0x07, 0x01, 0x01
        /*0010*/ 	.byte	0x02, 0x03, 0x00, 0x00, 0x02, 0x06, 0x01, 0x00, 0x04, 0x0b, 0x08, 0x00, 0x09, 0x00, 0x00, 0x00
        /*0020*/ 	.byte	0x00, 0x00, 0x00, 0x00


//--------------------- .nv.info._Z20kernel_cross_entropyPfS_mf --------------------------
	.section	.nv.info._Z20kernel_cross_entropyPfS_mf,"",@"SHT_CUDA_INFO"
	.sectionflags	@""
	.align	4


	//----- nvinfo : EIATTR_CUDA_API_VERSION
	.align		4
        /*0000*/ 	.byte	0x04, 0x37
        /*0002*/ 	.short	(.L_7 - .L_6)
.L_6:
        /*0004*/ 	.word	0x00000082


	//----- nvinfo : EIATTR_KPARAM_INFO
	.align		4
.L_7:
        /*0008*/ 	.byte	0x04, 0x17
        /*000a*/ 	.short	(.L_9 - .L_8)
.L_8:
        /*000c*/ 	.word	0x00000000
        /*0010*/ 	.short	0x0003
        /*0012*/ 	.short	0x0018
        /*0014*/ 	.byte	0x00, 0xf0, 0x11, 0x00


	//----- nvinfo : EIATTR_KPARAM_INFO
	.align		4
.L_9:
        /*0018*/ 	.byte	0x04, 0x17
        /*001a*/ 	.short	(.L_11 - .L_10)
.L_10:
        /*001c*/ 	.word	0x00000000
        /*0020*/ 	.short	0x0002
        /*0022*/ 	.short	0x0010
        /*0024*/ 	.byte	0x00, 0xf0, 0x21, 0x00


	//----- nvinfo : EIATTR_KPARAM_INFO
	.align		4
.L_11:
        /*0028*/ 	.byte	0x04, 0x17
        /*002a*/ 	.short	(.L_13 - .L_12)
.L_12:
        /*002c*/ 	.word	0x00000000
        /*0030*/ 	.short	0x0001
        /*0032*/ 	.short	0x0008
        /*0034*/ 	.byte	0x00, 0xf5, 0x21, 0x00


	//----- nvinfo : EIATTR_KPARAM_INFO
	.align		4
.L_13:
        /*0038*/ 	.byte	0x04, 0x17
        /*003a*/ 	.short	(.L_15 - .L_14)
.L_14:
        /*003c*/ 	.word	0x00000000
        /*0040*/ 	.short	0x0000
        /*0042*/ 	.short	0x0000
        /*0044*/ 	.byte	0x00, 0xf5, 0x21, 0x00


	//----- nvinfo : EIATTR_SPARSE_MMA_MASK
	.align		4
.L_15:
        /*0048*/ 	.byte	0x03, 0x50
        /*004a*/ 	.short	0x0000


	//----- nvinfo : EIATTR_MAXREG_COUNT
	.align		4
        /*004c*/ 	.byte	0x03, 0x1b
        /*004e*/ 	.short	0x00ff


	//----- nvinfo : EIATTR_MERCURY_ISA_VERSION
	.align		4
        /*0050*/ 	.byte	0x03, 0x5f
        /*0052*/ 	.short	0x0101


	//----- nvinfo : EIATTR_VRC_CTA_INIT_COUNT
	.align		4
        /*0054*/ 	.byte	0x02, 0x4a
	.zero		1
	.zero		1


	//----- nvinfo : EIATTR_EXIT_INSTR_OFFSETS
	.align		4
        /*0058*/ 	.byte	0x04, 0x1c
        /*005a*/ 	.short	(.L_17 - .L_16)


	//   ....[0]....
.L_16:
        /*005c*/ 	.word	0x00000090


	//   ....[1]....
        /*0060*/ 	.word	0x00000210


	//----- nvinfo : EIATTR_CRS_STACK_SIZE
	.align		4
.L_17:
        /*0064*/ 	.byte	0x04, 0x1e
        /*0066*/ 	.short	(.L_19 - .L_18)
.L_18:
        /*0068*/ 	.word	0x00000000


	//----- nvinfo : EIATTR_CBANK_PARAM_SIZE
	.align		4
.L_19:
        /*006c*/ 	.byte	0x03, 0x19
        /*006e*/ 	.short	0x001c


	//----- nvinfo : EIATTR_PARAM_CBANK
	.align		4
        /*0070*/ 	.byte	0x04, 0x0a
        /*0072*/ 	.short	(.L_21 - .L_20)
	.align		4
.L_20:
        /*0074*/ 	.word	index@(.nv.constant0._Z20kernel_cross_entropyPfS_mf)
        /*0078*/ 	.short	0x0380
        /*007a*/ 	.short	0x001c


	//----- nvinfo : EIATTR_SW_WAR
	.align		4
.L_21:
        /*007c*/ 	.byte	0x04, 0x36
        /*007e*/ 	.short	(.L_23 - .L_22)
.L_22:
        /*0080*/ 	.word	0x00000008
.L_23:


//--------------------- .nv.callgraph             --------------------------
	.section	.nv.callgraph,"",@"SHT_CUDA_CALLGRAPH"
	.align	4
	.sectionentsize	8
	.align		4
        /*0000*/ 	.word	0x00000000
	.align		4
        /*0004*/ 	.word	0xffffffff
	.align		4
        /*0008*/ 	.word	0x00000000
	.align		4
        /*000c*/ 	.word	0xfffffffe
	.align		4
        /*0010*/ 	.word	0x00000000
	.align		4
        /*0014*/ 	.word	0xfffffffd
	.align		4
        /*0018*/ 	.word	0x00000000
	.align		4
        /*001c*/ 	.word	0xfffffffc


//--------------------- .text._Z20kernel_cross_entropyPfS_mf --------------------------
	.section	.text._Z20kernel_cross_entropyPfS_mf,"ax",@progbits
	.align	128
        .global         _Z20kernel_cross_entropyPfS_mf
        .type           _Z20kernel_cross_entropyPfS_mf,@function
        .size           _Z20kernel_cross_entropyPfS_mf,(.L_x_2 - _Z20kernel_cross_entropyPfS_mf)
        .other          _Z20kernel_cross_entropyPfS_mf,@"STO_CUDA_ENTRY STV_DEFAULT"
_Z20kernel_cross_entropyPfS_mf:
.text._Z20kernel_cross_entropyPfS_mf:
[----:B------:R-:W-:Y:S01]  /*0000*/  LDC R1, c[0x0][0x37c] ;  /* 0x0000df00ff017b82 */ /* 0x000fe20000000800 */
[----:B------:R-:W0:Y:S07]  /*0010*/  S2R R0, SR_TID.X ;  /* 0x0000000000007919 */ /* 0x000e2e0000002100 */
[----:B------:R-:W0:Y:S01]  /*0020*/  S2UR UR4, SR_CTAID.X ;  /* 0x00000000000479c3 */ /* 0x000e220000002500 */
[----:B------:R-:W1:Y:S07]  /*0030*/  LDCU.64 UR8, c[0x0][0x390] ;  /* 0x00007200ff0877ac */ /* 0x000e6e0008000a00 */
[----:B------:R-:W0:Y:S02]  /*0040*/  LDC R7, c[0x0][0x360] ;  /* 0x0000d800ff077b82 */ /* 0x000e240000000800 */
[----:B0-----:R-:W-:-:S05]  /*0050*/  IMAD R0, R7, UR4, R0 ;  /* 0x0000000407007c24 */ /* 0x001fca000f8e0200 */
[----:B-1----:R-:W-:Y:S02]  /*0060*/  ISETP.GE.U32.AND P0, PT, R0, UR8, PT ;  /* 0x0000000800007c0c */ /* 0x002fe4000bf06070 */
[----:B------:R-:W-:-:S04]  /*0070*/  SHF.R.S32.HI R2, RZ, 0x1f, R0 ;  /* 0x0000001fff027819 */ /* 0x000fc80000011400 */
[----:B------:R-:W-:-:S13]  /*0080*/  ISETP.GE.U32.AND.EX P0, PT, R2, UR9, PT, P0 ;  /* 0x0000000902007c0c */ /* 0x000fda000bf06100 */
[----:B------:R-:W-:Y:S05]  /*0090*/  @P0 EXIT ;  /* 0x000000000000094d */ /* 0x000fea0003800000 */
[----:B------:R-:W0:Y:S01]  /*00a0*/  LDCU UR4, c[0x0][0x370] ;  /* 0x00006e00ff0477ac */ /* 0x000e220008000800 */
[----:B------:R-:W-:Y:S02]  /*00b0*/  IMAD.MOV.U32 R11, RZ, RZ, R2 ;  /* 0x000000ffff0b7224 */ /* 0x000fe400078e0002 */
[----:B------:R-:W-:Y:S01]  /*00c0*/  IMAD.MOV.U32 R6, RZ, RZ, R0 ;  /* 0x000000ffff067224 */ /* 0x000fe200078e0000 */
[----:B------:R-:W1:Y:S01]  /*00d0*/  LDCU.64 UR6, c[0x0][0x358] ;  /* 0x00006b00ff0677ac */ /* 0x000e620008000a00 */
[----:B------:R-:W2:Y:S01]  /*00e0*/  LDCU UR5, c[0x0][0x398] ;  /* 0x00007300ff0577ac */ /* 0x000ea20008000800 */
[----:B------:R-:W3:Y:S01]  /*00f0*/  LDCU.128 UR12, c[0x0][0x380] ;  /* 0x00007000ff0c77ac */ /* 0x000ee20008000c00 */
[----:B0-----:R-:W-:-:S07]  /*0100*/  IMAD R7, R7, UR4, RZ ;  /* 0x0000000407077c24 */ /* 0x001fce000f8e02ff */
.L_x_0:
[C---:B------:R-:W-:Y:S01]  /*0110*/  IMAD.SHL.U32 R4, R6.reuse, 0x4, RZ ;  /* 0x0000000406047824 */ /* 0x040fe200078e00ff */
[----:B------:R-:W-:-:S04]  /*0120*/  SHF.L.U64.HI R5, R6, 0x2, R11 ;  /* 0x0000000206057819 */ /* 0x000fc8000001020b */
[----:B---3--:R-:W-:-:S04]  /*0130*/  IADD3 R2, P0, PT, R4, UR14, RZ ;  /* 0x0000000e04027c10 */ /* 0x008fc8000ff1e0ff */
[----:B------:R-:W-:-:S05]  /*0140*/  IADD3.X R3, PT, PT, R5, UR15, RZ, P0, !PT ;  /* 0x0000000f05037c10 */ /* 0x000fca00087fe4ff */
[----:B-1----:R-:W3:Y:S01]  /*0150*/  LDG.E R9, desc[UR6][R2.64] ;  /* 0x0000000602097981 */ /* 0x002ee2000c1e1900 */
[----:B------:R-:W-:Y:S01]  /*0160*/  IADD3 R4, P1, PT, R4, UR12, RZ ;  /* 0x0000000c04047c10 */ /* 0x000fe2000ff3e0ff */
[----:B------:R-:W-:-:S03]  /*0170*/  IMAD.IADD R6, R7, 0x1, R0 ;  /* 0x0000000107067824 */ /* 0x000fc600078e0200 */
[----:B------:R-:W-:Y:S01]  /*0180*/  IADD3.X R5, PT, PT, R5, UR13, RZ, P1, !PT ;  /* 0x0000000d05057c10 */ /* 0x000fe20008ffe4ff */
[--C-:B------:R-:W-:Y:S01]  /*0190*/  IMAD.MOV.U32 R0, RZ, RZ, R6.reuse ;  /* 0x000000ffff007224 */ /* 0x100fe200078e0006 */
[----:B------:R-:W-:Y:S02]  /*01a0*/  SHF.R.S32.HI R11, RZ, 0x1f, R6 ;  /* 0x0000001fff0b7819 */ /* 0x000fe40000011406 */
[----:B---3--:R-:W-:-:S13]  /*01b0*/  FSETP.GT.AND P0, PT, R9, RZ, PT ;  /* 0x000000ff0900720b */ /* 0x008fda0003f04000 */
[----:B--2---:R-:W-:Y:S01]  /*01c0*/  @!P0 FMUL R9, R9, UR5 ;  /* 0x0000000509098c20 */ /* 0x004fe20008400000 */
[----:B------:R-:W-:-:S04]  /*01d0*/  ISETP.GE.U32.AND P0, PT, R6, UR8, PT ;  /* 0x0000000806007c0c */ /* 0x000fc8000bf06070 */
[----:B------:R0:W-:Y:S01]  /*01e0*/  STG.E desc[UR6][R4.64], R9 ;  /* 0x0000000904007986 */ /* 0x0001e2000c101906 */
[----:B------:R-:W-:-:S13]  /*01f0*/  ISETP.GE.U32.AND.EX P0, PT, R11, UR9, PT, P0 ;  /* 0x000000090b007c0c */ /* 0x000fda000bf06100 */
[----:B0-----:R-:W-:Y:S05]  /*0200*/  @!P0 BRA `(.L_x_0) ;  /* 0xfffffffc00c08947 */ /* 0x001fea000383ffff */
[----:B------:R-:W-:Y:S05]  /*0210*/  EXIT ;  /* 0x000000000000794d */ /* 0x000fea0003800000 */
.L_x_1:
[----:B------:R-:W-:-:S00]  /*0220*/  BRA `(.L_x_1) ;  /* 0xfffffffc00fc7947 */ /* 0x000fc0000383ffff */
[----:B------:R-:W-:-:S00]  /*0230*/  NOP ;  /* 0x0000000000007918 */ /* 0x000fc00000000000 */
        /* <DEDUP_REMOVED lines=12> */
.L_x_2:


//--------------------- .nv.shared.reserved.0     --------------------------
	.section	.nv.shared.reserved.0,"aw",@nobits
	.weak		__nv_reservedSMEM_offset_0_alias
	.size		__nv_reservedSMEM_offset_0_alias, 0, 64
	.other		__nv_reservedSMEM_offset_0_alias,@"STO_CUDA_RESERVED_SHARED STV_DEFAULT"
__nv_reservedSMEM_offset_0_alias:
	.zero		0
	.zero		64


//--------------------- .nv.constant0._Z20kernel_cross_entropyPfS_mf --------------------------
	.section	.nv.constant0._Z20kernel_cross_entropyPfS_mf,"a",@progbits
	.sectionflags	@""
	.align	4
.nv.constant0._Z20kernel_cross_entropyPfS_mf:
	.zero		924


//--------------------- SYMBOLS --------------------------

	.type		.nv.reservedSmem.offset0,@object
	.size		.nv.reservedSmem.offset0,0x4
